//
// Generated by NVIDIA NVVM Compiler
//
// Compiler Build ID: CL-36424714
// Cuda compilation tools, release 13.0, V13.0.88
// Based on NVVM 20.0.0
//

.version 9.0
.target sm_100
.address_size 64

	// .globl	_Z9addKernelPiPKiS1_

.visible .entry _Z9addKernelPiPKiS1_(
	.param .u64 .ptr .align 1 _Z9addKernelPiPKiS1__param_0,
	.param .u64 .ptr .align 1 _Z9addKernelPiPKiS1__param_1,
	.param .u64 .ptr .align 1 _Z9addKernelPiPKiS1__param_2
)
{
	.reg .b32 	%r<5>;
	.reg .b64 	%rd<11>;

	ld.param.u64 	%rd1, [_Z9addKernelPiPKiS1__param_0];
	ld.param.u64 	%rd2, [_Z9addKernelPiPKiS1__param_1];
	ld.param.u64 	%rd3, [_Z9addKernelPiPKiS1__param_2];
	cvta.to.global.u64 	%rd4, %rd1;
	cvta.to.global.u64 	%rd5, %rd3;
	cvta.to.global.u64 	%rd6, %rd2;
	mov.u32 	%r1, %tid.x;
	mul.wide.u32 	%rd7, %r1, 4;
	add.s64 	%rd8, %rd6, %rd7;
	ld.global.u32 	%r2, [%rd8];
	add.s64 	%rd9, %rd5, %rd7;
	ld.global.u32 	%r3, [%rd9];
	add.s32 	%r4, %r3, %r2;
	add.s64 	%rd10, %rd4, %rd7;
	st.global.u32 	[%rd10], %r4;
	ret;

}
	// .globl	_Z14color_in_arrayPhm
.visible .entry _Z14color_in_arrayPhm(
	.param .u64 .ptr .align 1 _Z14color_in_arrayPhm_param_0,
	.param .u64 _Z14color_in_arrayPhm_param_1
)
{
	.reg .b16 	%rs<5>;
	.reg .b32 	%r<3>;
	.reg .b64 	%rd<8>;

	ld.param.u64 	%rd1, [_Z14color_in_arrayPhm_param_0];
	ld.param.u64 	%rd2, [_Z14color_in_arrayPhm_param_1];
	cvta.to.global.u64 	%rd3, %rd1;
	mov.u32 	%r1, %tid.x;
	mov.u32 	%r2, %tid.y;
	cvt.u16.u32 	%rs1, %r1;
	mul.hi.u16 	%rs2, %rs1, 1029;
	shr.u16 	%rs3, %rs2, 2;
	add.s16 	%rs4, %rs1, %rs3;
	cvt.u64.u32 	%rd4, %r1;
	cvt.u64.u32 	%rd5, %r2;
	mad.lo.s64 	%rd6, %rd2, %rd5, %rd4;
	add.s64 	%rd7, %rd3, %rd6;
	st.global.u8 	[%rd7], %rs4;
	ret;

}


// ===== COMPILED SASS (sm_100) =====

	.target	sm_100

	.elftype	@"ET_EXEC"


//--------------------- .note.nv.tkinfo           --------------------------
	.section	.note.nv.tkinfo,"",@"SHT_NOTE"
	.sectionflags	@"SHF_NOTE_NV_TKINFO"
	.tkinfo
        /*0018*/ 	.word	0x00000002
        /*0030*/ 	.string	""
        /*0030*/ 	.string	"ptxas"
        /*0030*/ 	.string	"Cuda compilation tools, release 13.0, V13.0.88"
        /*0030*/ 	.string	"Build cuda_13.0.r13.0/compiler.36424714_0"
        /*0030*/ 	.string	"-arch sm_100 -m 64 "



//--------------------- .note.nv.cuinfo           --------------------------
	.section	.note.nv.cuinfo,"",@"SHT_NOTE"
	.sectionflags	@"SHF_NOTE_NV_CUINFO"
        /*0018*/ 	.short	0x0002
        /*001a*/ 	.short	0x0064
        /*001c*/ 	.short	0x0082
	.zero		2


//--------------------- .nv.info                  --------------------------
	.section	.nv.info,"",@"SHT_CUDA_INFO"
	.align	4


	//----- nvinfo : EIATTR_REGCOUNT
	.align		4
        /*0000*/ 	.byte	0x04, 0x2f
        /*0002*/ 	.short	(.L_1 - .L_0)
	.align		4
.L_0:
        /*0004*/ 	.word	index@(_Z9addKernelPiPKiS1_)
        /*0008*/ 	.word	0x0000000c


	//----- nvinfo : EIATTR_FRAME_SIZE
	.align		4
.L_1:
        /*000c*/ 	.byte	0x04, 0x11
        /*000e*/ 	.short	(.L_3 - .L_2)
	.align		4
.L_2:
        /*0010*/ 	.word	index@(_Z9addKernelPiPKiS1_)
        /*0014*/ 	.word	0x00000000


	//----- nvinfo : EIATTR_REGCOUNT
	.align		4
.L_3:
        /*0018*/ 	.byte	0x04, 0x2f
        /*001a*/ 	.short	(.L_5 - .L_4)
	.align		4
.L_4:
        /*001c*/ 	.word	index@(_Z14color_in_arrayPhm)
        /*0020*/ 	.word	0x0000000a


	//----- nvinfo : EIATTR_FRAME_SIZE
	.align		4
.L_5:
        /*0024*/ 	.byte	0x04, 0x11
        /*0026*/ 	.short	(.L_7 - .L_6)
	.align		4
.L_6:
        /*0028*/ 	.word	index@(_Z14color_in_arrayPhm)
        /*002c*/ 	.word	0x00000000


	//----- nvinfo : EIATTR_MIN_STACK_SIZE
	.align		4
.L_7:
        /*0030*/ 	.byte	0x04, 0x12
        /*0032*/ 	.short	(.L_9 - .L_8)
	.align		4
.L_8:
        /*0034*/ 	.word	index@(_Z14color_in_arrayPhm)
        /*0038*/ 	.word	0x00000000


	//----- nvinfo : EIATTR_MIN_STACK_SIZE
	.align		4
.L_9:
        /*003c*/ 	.byte	0x04, 0x12
        /*003e*/ 	.short	(.L_11 - .L_10)
	.align		4
.L_10:
        /*0040*/ 	.word	index@(_Z9addKernelPiPKiS1_)
        /*0044*/ 	.word	0x00000000
.L_11:


//--------------------- .nv.compat                --------------------------
	.section	.nv.compat,"",@"SHT_CUDA_COMPAT_INFO"
	.align	4
        /*0000*/ 	.byte	0x02, 0x09, 0x00, 0x00, 0x02, 0x02, 0x01, 0x00, 0x02, 0x05, 0x05, 0x00, 0x03, 0x07, 0x01, 0x01
        /*0010*/ 	.byte	0x02, 0x03, 0x00, 0x00, 0x02, 0x06, 0x01, 0x00, 0x04, 0x0b, 0x08, 0x00, 0x09, 0x00, 0x00, 0x00
        /*0020*/ 	.byte	0x00, 0x00, 0x00, 0x00


//--------------------- .nv.info._Z14color_in_arrayPhm --------------------------
	.section	.nv.info._Z14color_in_arrayPhm,"",@"SHT_CUDA_INFO"
	.sectionflags	@""
	.align	4


	//----- nvinfo : EIATTR_CUDA_API_VERSION
	.align		4
        /*0000*/ 	.byte	0x04, 0x37
        /*0002*/ 	.short	(.L_13 - .L_12)
.L_12:
        /*0004*/ 	.word	0x00000082


	//----- nvinfo : EIATTR_KPARAM_INFO
	.align		4
.L_13:
        /*0008*/ 	.byte	0x04, 0x17
        /*000a*/ 	.short	(.L_15 - .L_14)
.L_14:
        /*000c*/ 	.word	0x00000000
        /*0010*/ 	.short	0x0001
        /*0012*/ 	.short	0x0008
        /*0014*/ 	.byte	0x00, 0xf0, 0x21, 0x00


	//----- nvinfo : EIATTR_KPARAM_INFO
	.align		4
.L_15:
        /*0018*/ 	.byte	0x04, 0x17
        /*001a*/ 	.short	(.L_17 - .L_16)
.L_16:
        /*001c*/ 	.word	0x00000000
        /*0020*/ 	.short	0x0000
        /*0022*/ 	.short	0x0000
        /*0024*/ 	.byte	0x00, 0xf5, 0x21, 0x00


	//----- nvinfo : EIATTR_SPARSE_MMA_MASK
	.align		4
.L_17:
        /*0028*/ 	.byte	0x03, 0x50
        /*002a*/ 	.short	0x0000


	//----- nvinfo : EIATTR_MAXREG_COUNT
	.align		4
        /*002c*/ 	.byte	0x03, 0x1b
        /*002e*/ 	.short	0x00ff


	//----- nvinfo : EIATTR_MERCURY_ISA_VERSION
	.align		4
        /*0030*/ 	.byte	0x03, 0x5f
        /*0032*/ 	.short	0x0101


	//----- nvinfo : EIATTR_VRC_CTA_INIT_COUNT
	.align		4
        /*0034*/ 	.byte	0x02, 0x4a
	.zero		1
	.zero		1


	//----- nvinfo : EIATTR_EXIT_INSTR_OFFSETS
	.align		4
        /*0038*/ 	.byte	0x04, 0x1c
        /*003a*/ 	.short	(.L_19 - .L_18)


	//   ....[0]....
.L_18:
        /*003c*/ 	.word	0x000000e0


	//----- nvinfo : EIATTR_CBANK_PARAM_SIZE
	.align		4
.L_19:
        /*0040*/ 	.byte	0x03, 0x19
        /*0042*/ 	.short	0x0010


	//----- nvinfo : EIATTR_PARAM_CBANK
	.align		4
        /*0044*/ 	.byte	0x04, 0x0a
        /*0046*/ 	.short	(.L_21 - .L_20)
	.align		4
.L_20:
        /*0048*/ 	.word	index@(.nv.constant0._Z14color_in_arrayPhm)
        /*004c*/ 	.short	0x0380
        /*004e*/ 	.short	0x0010


	//----- nvinfo : EIATTR_SW_WAR
	.align		4
.L_21:
        /*0050*/ 	.byte	0x04, 0x36
        /*0052*/ 	.short	(.L_23 - .L_22)
.L_22:
        /*0054*/ 	.word	0x00000008
.L_23:


//--------------------- .nv.info._Z9addKernelPiPKiS1_ --------------------------
	.section	.nv.info._Z9addKernelPiPKiS1_,"",@"SHT_CUDA_INFO"
	.sectionflags	@""
	.align	4


	//----- nvinfo : EIATTR_CUDA_API_VERSION
	.align		4
        /*0000*/ 	.byte	0x04, 0x37
        /*0002*/ 	.short	(.L_25 - .L_24)
.L_24:
        /*0004*/ 	.word	0x00000082


	//----- nvinfo : EIATTR_KPARAM_INFO
	.align		4
.L_25:
        /*0008*/ 	.byte	0x04, 0x17
        /*000a*/ 	.short	(.L_27 - .L_26)
.L_26:
        /*000c*/ 	.word	0x00000000
        /*0010*/ 	.short	0x0002
        /*0012*/ 	.short	0x0010
        /*0014*/ 	.byte	0x00, 0xf5, 0x21, 0x00


	//----- nvinfo : EIATTR_KPARAM_INFO
	.align		4
.L_27:
        /*0018*/ 	.byte	0x04, 0x17
        /*001a*/ 	.short	(.L_29 - .L_28)
.L_28:
        /*001c*/ 	.word	0x00000000
        /*0020*/ 	.short	0x0001
        /*0022*/ 	.short	0x0008
        /*0024*/ 	.byte	0x00, 0xf5, 0x21, 0x00


	//----- nvinfo : EIATTR_KPARAM_INFO
	.align		4
.L_29:
        /*0028*/ 	.byte	0x04, 0x17
        /*002a*/ 	.short	(.L_31 - .L_30)
.L_30:
        /*002c*/ 	.word	0x00000000
        /*0030*/ 	.short	0x0000
        /*0032*/ 	.short	0x0000
        /*0034*/ 	.byte	0x00, 0xf5, 0x21, 0x00


	//----- nvinfo : EIATTR_SPARSE_MMA_MASK
	.align		4
.L_31:
        /*0038*/ 	.byte	0x03, 0x50
        /*003a*/ 	.short	0x0000


	//----- nvinfo : EIATTR_MAXREG_COUNT
	.align		4
        /*003c*/ 	.byte	0x03, 0x1b
        /*003e*/ 	.short	0x00ff


	//----- nvinfo : EIATTR_MERCURY_ISA_VERSION
	.align		4
        /*0040*/ 	.byte	0x03, 0x5f
        /*0042*/ 	.short	0x0101


	//----- nvinfo : EIATTR_VRC_CTA_INIT_COUNT
	.align		4
        /*0044*/ 	.byte	0x02, 0x4a
	.zero		1
	.zero		1


	//----- nvinfo : EIATTR_EXIT_INSTR_OFFSETS
	.align		4
        /*0048*/ 	.byte	0x04, 0x1c
        /*004a*/ 	.short	(.L_33 - .L_32)


	//   ....[0]....
.L_32:
        /*004c*/ 	.word	0x000000d0


	//----- nvinfo : EIATTR_CBANK_PARAM_SIZE
	.align		4
.L_33:
        /*0050*/ 	.byte	0x03, 0x19
        /*0052*/ 	.short	0x0018


	//----- nvinfo : EIATTR_PARAM_CBANK
	.align		4
        /*0054*/ 	.byte	0x04, 0x0a
        /*0056*/ 	.short	(.L_35 - .L_34)
	.align		4
.L_34:
        /*0058*/ 	.word	index@(.nv.constant0._Z9addKernelPiPKiS1_)
        /*005c*/ 	.short	0x0380
        /*005e*/ 	.short	0x0018


	//----- nvinfo : EIATTR_SW_WAR
	.align		4
.L_35:
        /*0060*/ 	.byte	0x04, 0x36
        /*0062*/ 	.short	(.L_37 - .L_36)
.L_36:
        /*0064*/ 	.word	0x00000008
.L_37:


//--------------------- .nv.callgraph             --------------------------
	.section	.nv.callgraph,"",@"SHT_CUDA_CALLGRAPH"
	.align	4
	.sectionentsize	8
	.align		4
        /*0000*/ 	.word	0x00000000
	.align		4
        /*0004*/ 	.word	0xffffffff
	.align		4
        /*0008*/ 	.word	0x00000000
	.align		4
        /*000c*/ 	.word	0xfffffffe
	.align		4
        /*0010*/ 	.word	0x00000000
	.align		4
        /*0014*/ 	.word	0xfffffffd
	.align		4
        /*0018*/ 	.word	0x00000000
	.align		4
        /*001c*/ 	.word	0xfffffffc


//--------------------- .text._Z14color_in_arrayPhm --------------------------
	.section	.text._Z14color_in_arrayPhm,"ax",@progbits
	.align	128
        .global         _Z14color_in_arrayPhm
        .type           _Z14color_in_arrayPhm,@function
        .size           _Z14color_in_arrayPhm,(.L_x_2 - _Z14color_in_arrayPhm)
        .other          _Z14color_in_arrayPhm,@"STO_CUDA_ENTRY STV_DEFAULT"
_Z14color_in_arrayPhm:
.text._Z14color_in_arrayPhm:
[----:B------:R-:W-:Y:S01]  /*0000*/  LDC R1, c[0x0][0x37c] ;  /* 0x0000df00ff017b82 */ /* 0x000fe20000000800 */
[----:B------:R-:W0:Y:S01]  /*0010*/  S2R R4, SR_TID.X ;  /* 0x0000000000047919 */ /* 0x000e220000002100 */
[----:B------:R-:W1:Y:S01]  /*0020*/  LDCU.128 UR8, c[0x0][0x380] ;  /* 0x00007000ff0877ac */ /* 0x000e620008000c00 */
[----:B------:R-:W-:Y:S01]  /*0030*/  HFMA2 R5, -RZ, RZ, 0, 0 ;  /* 0x00000000ff057431 */ /* 0x000fe200000001ff */
[----:B------:R-:W1:Y:S01]  /*0040*/  S2R R7, SR_TID.Y ;  /* 0x0000000000077919 */ /* 0x000e620000002200 */
[----:B------:R-:W2:Y:S01]  /*0050*/  LDCU.64 UR4, c[0x0][0x358] ;  /* 0x00006b00ff0477ac */ /* 0x000ea20008000a00 */
[----:B0-----:R-:W-:Y:S01]  /*0060*/  LOP3.LUT R0, R4, 0xffff, RZ, 0xc0, !PT ;  /* 0x0000ffff04007812 */ /* 0x001fe200078ec0ff */
[----:B-1----:R-:W-:-:S04]  /*0070*/  IMAD.WIDE.U32 R2, R7, UR10, R4 ;  /* 0x0000000a07027c25 */ /* 0x002fc8000f8e0004 */
[----:B------:R-:W-:Y:S01]  /*0080*/  IMAD R7, R7, UR11, R3 ;  /* 0x0000000b07077c24 */ /* 0x000fe2000f8e0203 */
[----:B------:R-:W-:Y:S01]  /*0090*/  IADD3 R2, P0, PT, R2, UR8, RZ ;  /* 0x0000000802027c10 */ /* 0x000fe2000ff1e0ff */
[----:B------:R-:W-:-:S03]  /*00a0*/  IMAD R5, R0, 0x405, RZ ;  /* 0x0000040500057824 */ /* 0x000fc600078e02ff */
[----:B------:R-:W-:Y:S02]  /*00b0*/  IADD3.X R3, PT, PT, R7, UR9, RZ, P0, !PT ;  /* 0x0000000907037c10 */ /* 0x000fe400087fe4ff */
[----:B------:R-:W-:-:S05]  /*00c0*/  LEA.HI R5, R5, R4, RZ, 0xe ;  /* 0x0000000405057211 */ /* 0x000fca00078f70ff */
[----:B--2---:R-:W-:Y:S01]  /*00d0*/  STG.E.U8 desc[UR4][R2.64], R5 ;  /* 0x0000000502007986 */ /* 0x004fe2000c101104 */
[----:B------:R-:W-:Y:S05]  /*00e0*/  EXIT ;  /* 0x000000000000794d */ /* 0x000fea0003800000 */
.L_x_0:
[----:B------:R-:W-:-:S00]  /*00f0*/  BRA `(.L_x_0) ;  /* 0xfffffffc00fc7947 */ /* 0x000fc0000383ffff */
[----:B------:R-:W-:-:S00]  /*0100*/  NOP ;  /* 0x0000000000007918 */ /* 0x000fc00000000000 */
[----:B------:R-:W-:-:S00]  /*0110*/  NOP ;  /* 0x0000000000007918 */ /* 0x000fc00000000000 */
[----:B------:R-:W-:-:S00]  /*0120*/  NOP ;  /* 0x0000000000007918 */ /* 0x000fc00000000000 */
[----:B------:R-:W-:-:S00]  /*0130*/  NOP ;  /* 0x0000000000007918 */ /* 0x000fc00000000000 */
[----:B------:R-:W-:-:S00]  /*0140*/  NOP ;  /* 0x0000000000007918 */ /* 0x000fc00000000000 */
[----:B------:R-:W-:-:S00]  /*0150*/  NOP ;  /* 0x0000000000007918 */ /* 0x000fc00000000000 */
[----:B------:R-:W-:-:S00]  /*0160*/  NOP ;  /* 0x0000000000007918 */ /* 0x000fc00000000000 */
[----:B------:R-:W-:-:S00]  /*0170*/  NOP ;  /* 0x0000000000007918 */ /* 0x000fc00000000000 */
.L_x_2:


//--------------------- .text._Z9addKernelPiPKiS1_ --------------------------
	.section	.text._Z9addKernelPiPKiS1_,"ax",@progbits
	.align	128
        .global         _Z9addKernelPiPKiS1_
        .type           _Z9addKernelPiPKiS1_,@function
        .size           _Z9addKernelPiPKiS1_,(.L_x_3 - _Z9addKernelPiPKiS1_)
        .other          _Z9addKernelPiPKiS1_,@"STO_CUDA_ENTRY STV_DEFAULT"
_Z9addKernelPiPKiS1_:
.text._Z9addKernelPiPKiS1_:
[----:B------:R-:W-:Y:S01]  /*0000*/  LDC R1, c[0x0][0x37c] ;  /* 0x0000df00ff017b82 */ /* 0x000fe20000000800 */
[----:B------:R-:W0:Y:S07]  /*0010*/  S2R R9, SR_TID.X ;  /* 0x0000000000097919 */ /* 0x000e2e0000002100 */
[----:B------:R-:W0:Y:S01]  /*0020*/  LDC.64 R2, c[0x0][0x388] ;  /* 0x0000e200ff027b82 */ /* 0x000e220000000a00 */
[----:B------:R-:W1:Y:S07]  /*0030*/  LDCU.64 UR4, c[0x0][0x358] ;  /* 0x00006b00ff0477ac */ /* 0x000e6e0008000a00 */
[----:B------:R-:W2:Y:S08]  /*0040*/  LDC.64 R4, c[0x0][0x390] ;  /* 0x0000e400ff047b82 */ /* 0x000eb00000000a00 */
[----:B------:R-:W3:Y:S01]  /*0050*/  LDC.64 R6, c[0x0][0x380] ;  /* 0x0000e000ff067b82 */ /* 0x000ee20000000a00 */
[----:B0-----:R-:W-:-:S04]  /*0060*/  IMAD.WIDE.U32 R2, R9, 0x4, R2 ;  /* 0x0000000409027825 */ /* 0x001fc800078e0002 */
[C---:B--2---:R-:W-:Y:S02]  /*0070*/  IMAD.WIDE.U32 R4, R9.reuse, 0x4, R4 ;  /* 0x0000000409047825 */ /* 0x044fe400078e0004 */
[----:B-1----:R-:W2:Y:S04]  /*0080*/  LDG.E R2, desc[UR4][R2.64] ;  /* 0x0000000402027981 */ /* 0x002ea8000c1e1900 */
[----:B------:R-:W2:Y:S01]  /*0090*/  LDG.E R5, desc[UR4][R4.64] ;  /* 0x0000000404057981 */ /* 0x000ea2000c1e1900 */
[----:B---3--:R-:W-:Y:S01]  /*00a0*/  IMAD.WIDE.U32 R6, R9, 0x4, R6 ;  /* 0x0000000409067825 */ /* 0x008fe200078e0006 */
[----:B--2---:R-:W-:-:S05]  /*00b0*/  IADD3 R9, PT, PT, R2, R5, RZ ;  /* 0x0000000502097210 */ /* 0x004fca0007ffe0ff */
[----:B------:R-:W-:Y:S01]  /*00c0*/  STG.E desc[UR4][R6.64], R9 ;  /* 0x0000000906007986 */ /* 0x000fe2000c101904 */
[----:B------:R-:W-:Y:S05]  /*00d0*/  EXIT ;  /* 0x000000000000794d */ /* 0x000fea0003800000 */
.L_x_1:
        /* <DEDUP_REMOVED lines=10> */
.L_x_3:


//--------------------- .nv.shared.reserved.0     --------------------------
	.section	.nv.shared.reserved.0,"aw",@nobits
	.weak		__nv_reservedSMEM_offset_0_alias
	.size		__nv_reservedSMEM_offset_0_alias, 0, 64
	.other		__nv_reservedSMEM_offset_0_alias,@"STO_CUDA_RESERVED_SHARED STV_DEFAULT"
__nv_reservedSMEM_offset_0_alias:
	.zero		0
	.zero		64


//--------------------- .nv.constant0._Z14color_in_arrayPhm --------------------------
	.section	.nv.constant0._Z14color_in_arrayPhm,"a",@progbits
	.sectionflags	@""
	.align	4
.nv.constant0._Z14color_in_arrayPhm:
	.zero		912


//--------------------- .nv.constant0._Z9addKernelPiPKiS1_ --------------------------
	.section	.nv.constant0._Z9addKernelPiPKiS1_,"a",@progbits
	.sectionflags	@""
	.align	4
.nv.constant0._Z9addKernelPiPKiS1_:
	.zero		920


//--------------------- SYMBOLS --------------------------

	.type		.nv.reservedSmem.offset0,@object
	.size		.nv.reservedSmem.offset0,0x4
